//
// Generated by NVIDIA NVVM Compiler
//
// Compiler Build ID: CL-36424714
// Cuda compilation tools, release 13.0, V13.0.88
// Based on NVVM 20.0.0
//

.version 9.0
.target sm_100
.address_size 64

	// .globl	_Z11add2_kernelPfPKfS1_i
.extern .func  (.param .b32 func_retval0) vprintf
(
	.param .b64 vprintf_param_0,
	.param .b64 vprintf_param_1
)
;
.global .align 1 .b8 $str[25] = {72, 101, 108, 108, 111, 32, 87, 111, 114, 108, 100, 32, 102, 114, 111, 109, 32, 71, 80, 85, 239, 188, 129, 10};

.visible .entry _Z11add2_kernelPfPKfS1_i(
	.param .u64 .ptr .align 1 _Z11add2_kernelPfPKfS1_i_param_0,
	.param .u64 .ptr .align 1 _Z11add2_kernelPfPKfS1_i_param_1,
	.param .u64 .ptr .align 1 _Z11add2_kernelPfPKfS1_i_param_2,
	.param .u32 _Z11add2_kernelPfPKfS1_i_param_3
)
{
	.reg .pred 	%p<3>;
	.reg .b32 	%r<11>;
	.reg .b32 	%f<4>;
	.reg .b64 	%rd<11>;

	ld.param.u64 	%rd4, [_Z11add2_kernelPfPKfS1_i_param_0];
	ld.param.u64 	%rd5, [_Z11add2_kernelPfPKfS1_i_param_1];
	ld.param.u64 	%rd6, [_Z11add2_kernelPfPKfS1_i_param_2];
	ld.param.u32 	%r6, [_Z11add2_kernelPfPKfS1_i_param_3];
	mov.u32 	%r7, %ctaid.x;
	mov.u32 	%r1, %ntid.x;
	mov.u32 	%r8, %tid.x;
	mad.lo.s32 	%r10, %r7, %r1, %r8;
	setp.ge.s32 	%p1, %r10, %r6;
	@%p1 bra 	$L__BB0_3;
	mov.u32 	%r9, %nctaid.x;
	mul.lo.s32 	%r3, %r9, %r1;
	cvta.to.global.u64 	%rd1, %rd5;
	cvta.to.global.u64 	%rd2, %rd6;
	cvta.to.global.u64 	%rd3, %rd4;
$L__BB0_2:
	mul.wide.s32 	%rd7, %r10, 4;
	add.s64 	%rd8, %rd1, %rd7;
	ld.global.f32 	%f1, [%rd8];
	add.s64 	%rd9, %rd2, %rd7;
	ld.global.f32 	%f2, [%rd9];
	add.f32 	%f3, %f1, %f2;
	add.s64 	%rd10, %rd3, %rd7;
	st.global.f32 	[%rd10], %f3;
	add.s32 	%r10, %r10, %r3;
	setp.lt.s32 	%p2, %r10, %r6;
	@%p2 bra 	$L__BB0_2;
$L__BB0_3:
	ret;

}
	// .globl	_Z12helloFromGPUv
.visible .entry _Z12helloFromGPUv()
{
	.reg .b32 	%r<3>;
	.reg .b64 	%rd<3>;

	mov.u64 	%rd1, $str;
	cvta.global.u64 	%rd2, %rd1;
	{ // callseq 0, 0
	.param .b64 param0;
	st.param.b64 	[param0], %rd2;
	.param .b64 param1;
	st.param.b64 	[param1], 0;
	.param .b32 retval0;
	call.uni (retval0), 
	vprintf, 
	(
	param0, 
	param1
	);
	ld.param.b32 	%r1, [retval0];
	} // callseq 0
	ret;

}
	// .globl	_Z6VecAddPiS_S_
.visible .entry _Z6VecAddPiS_S_(
	.param .u64 .ptr .align 1 _Z6VecAddPiS_S__param_0,
	.param .u64 .ptr .align 1 _Z6VecAddPiS_S__param_1,
	.param .u64 .ptr .align 1 _Z6VecAddPiS_S__param_2
)
{
	.reg .pred 	%p<2>;
	.reg .b32 	%r<102>;
	.reg .b64 	%rd<11>;

	ld.param.u64 	%rd4, [_Z6VecAddPiS_S__param_0];
	ld.param.u64 	%rd5, [_Z6VecAddPiS_S__param_1];
	ld.param.u64 	%rd6, [_Z6VecAddPiS_S__param_2];
	cvta.to.global.u64 	%rd7, %rd6;
	cvta.to.global.u64 	%rd8, %rd5;
	cvta.to.global.u64 	%rd9, %rd4;
	mov.u32 	%r4, %tid.x;
	mul.wide.u32 	%rd10, %r4, 4;
	add.s64 	%rd1, %rd9, %rd10;
	add.s64 	%rd2, %rd8, %rd10;
	add.s64 	%rd3, %rd7, %rd10;
	mov.b32 	%r101, 0;
$L__BB2_1:
	ld.global.u32 	%r5, [%rd1];
	ld.global.u32 	%r6, [%rd2];
	add.s32 	%r7, %r6, %r5;
	st.global.u32 	[%rd3], %r7;
	ld.global.u32 	%r8, [%rd1];
	ld.global.u32 	%r9, [%rd2];
	add.s32 	%r10, %r9, %r8;
	st.global.u32 	[%rd3], %r10;
	ld.global.u32 	%r11, [%rd1];
	ld.global.u32 	%r12, [%rd2];
	add.s32 	%r13, %r12, %r11;
	st.global.u32 	[%rd3], %r13;
	ld.global.u32 	%r14, [%rd1];
	ld.global.u32 	%r15, [%rd2];
	add.s32 	%r16, %r15, %r14;
	st.global.u32 	[%rd3], %r16;
	ld.global.u32 	%r17, [%rd1];
	ld.global.u32 	%r18, [%rd2];
	add.s32 	%r19, %r18, %r17;
	st.global.u32 	[%rd3], %r19;
	ld.global.u32 	%r20, [%rd1];
	ld.global.u32 	%r21, [%rd2];
	add.s32 	%r22, %r21, %r20;
	st.global.u32 	[%rd3], %r22;
	ld.global.u32 	%r23, [%rd1];
	ld.global.u32 	%r24, [%rd2];
	add.s32 	%r25, %r24, %r23;
	st.global.u32 	[%rd3], %r25;
	ld.global.u32 	%r26, [%rd1];
	ld.global.u32 	%r27, [%rd2];
	add.s32 	%r28, %r27, %r26;
	st.global.u32 	[%rd3], %r28;
	ld.global.u32 	%r29, [%rd1];
	ld.global.u32 	%r30, [%rd2];
	add.s32 	%r31, %r30, %r29;
	st.global.u32 	[%rd3], %r31;
	ld.global.u32 	%r32, [%rd1];
	ld.global.u32 	%r33, [%rd2];
	add.s32 	%r34, %r33, %r32;
	st.global.u32 	[%rd3], %r34;
	ld.global.u32 	%r35, [%rd1];
	ld.global.u32 	%r36, [%rd2];
	add.s32 	%r37, %r36, %r35;
	st.global.u32 	[%rd3], %r37;
	ld.global.u32 	%r38, [%rd1];
	ld.global.u32 	%r39, [%rd2];
	add.s32 	%r40, %r39, %r38;
	st.global.u32 	[%rd3], %r40;
	ld.global.u32 	%r41, [%rd1];
	ld.global.u32 	%r42, [%rd2];
	add.s32 	%r43, %r42, %r41;
	st.global.u32 	[%rd3], %r43;
	ld.global.u32 	%r44, [%rd1];
	ld.global.u32 	%r45, [%rd2];
	add.s32 	%r46, %r45, %r44;
	st.global.u32 	[%rd3], %r46;
	ld.global.u32 	%r47, [%rd1];
	ld.global.u32 	%r48, [%rd2];
	add.s32 	%r49, %r48, %r47;
	st.global.u32 	[%rd3], %r49;
	ld.global.u32 	%r50, [%rd1];
	ld.global.u32 	%r51, [%rd2];
	add.s32 	%r52, %r51, %r50;
	st.global.u32 	[%rd3], %r52;
	ld.global.u32 	%r53, [%rd1];
	ld.global.u32 	%r54, [%rd2];
	add.s32 	%r55, %r54, %r53;
	st.global.u32 	[%rd3], %r55;
	ld.global.u32 	%r56, [%rd1];
	ld.global.u32 	%r57, [%rd2];
	add.s32 	%r58, %r57, %r56;
	st.global.u32 	[%rd3], %r58;
	ld.global.u32 	%r59, [%rd1];
	ld.global.u32 	%r60, [%rd2];
	add.s32 	%r61, %r60, %r59;
	st.global.u32 	[%rd3], %r61;
	ld.global.u32 	%r62, [%rd1];
	ld.global.u32 	%r63, [%rd2];
	add.s32 	%r64, %r63, %r62;
	st.global.u32 	[%rd3], %r64;
	ld.global.u32 	%r65, [%rd1];
	ld.global.u32 	%r66, [%rd2];
	add.s32 	%r67, %r66, %r65;
	st.global.u32 	[%rd3], %r67;
	ld.global.u32 	%r68, [%rd1];
	ld.global.u32 	%r69, [%rd2];
	add.s32 	%r70, %r69, %r68;
	st.global.u32 	[%rd3], %r70;
	ld.global.u32 	%r71, [%rd1];
	ld.global.u32 	%r72, [%rd2];
	add.s32 	%r73, %r72, %r71;
	st.global.u32 	[%rd3], %r73;
	ld.global.u32 	%r74, [%rd1];
	ld.global.u32 	%r75, [%rd2];
	add.s32 	%r76, %r75, %r74;
	st.global.u32 	[%rd3], %r76;
	ld.global.u32 	%r77, [%rd1];
	ld.global.u32 	%r78, [%rd2];
	add.s32 	%r79, %r78, %r77;
	st.global.u32 	[%rd3], %r79;
	ld.global.u32 	%r80, [%rd1];
	ld.global.u32 	%r81, [%rd2];
	add.s32 	%r82, %r81, %r80;
	st.global.u32 	[%rd3], %r82;
	ld.global.u32 	%r83, [%rd1];
	ld.global.u32 	%r84, [%rd2];
	add.s32 	%r85, %r84, %r83;
	st.global.u32 	[%rd3], %r85;
	ld.global.u32 	%r86, [%rd1];
	ld.global.u32 	%r87, [%rd2];
	add.s32 	%r88, %r87, %r86;
	st.global.u32 	[%rd3], %r88;
	ld.global.u32 	%r89, [%rd1];
	ld.global.u32 	%r90, [%rd2];
	add.s32 	%r91, %r90, %r89;
	st.global.u32 	[%rd3], %r91;
	ld.global.u32 	%r92, [%rd1];
	ld.global.u32 	%r93, [%rd2];
	add.s32 	%r94, %r93, %r92;
	st.global.u32 	[%rd3], %r94;
	ld.global.u32 	%r95, [%rd1];
	ld.global.u32 	%r96, [%rd2];
	add.s32 	%r97, %r96, %r95;
	st.global.u32 	[%rd3], %r97;
	ld.global.u32 	%r98, [%rd1];
	ld.global.u32 	%r99, [%rd2];
	add.s32 	%r100, %r99, %r98;
	st.global.u32 	[%rd3], %r100;
	add.s32 	%r101, %r101, 32;
	setp.ne.s32 	%p1, %r101, 100000000;
	@%p1 bra 	$L__BB2_1;
	ret;

}


// ===== COMPILED SASS (sm_100) =====

	.target	sm_100

	.elftype	@"ET_EXEC"


//--------------------- .note.nv.tkinfo           --------------------------
	.section	.note.nv.tkinfo,"",@"SHT_NOTE"
	.sectionflags	@"SHF_NOTE_NV_TKINFO"
	.tkinfo
        /*0018*/ 	.word	0x00000002
        /*0030*/ 	.string	""
        /*0030*/ 	.string	"ptxas"
        /*0030*/ 	.string	"Cuda compilation tools, release 13.0, V13.0.88"
        /*0030*/ 	.string	"Build cuda_13.0.r13.0/compiler.36424714_0"
        /*0030*/ 	.string	"-arch sm_100 -m 64 "



//--------------------- .note.nv.cuinfo           --------------------------
	.section	.note.nv.cuinfo,"",@"SHT_NOTE"
	.sectionflags	@"SHF_NOTE_NV_CUINFO"
        /*0018*/ 	.short	0x0002
        /*001a*/ 	.short	0x0064
        /*001c*/ 	.short	0x0082
	.zero		2


//--------------------- .nv.info                  --------------------------
	.section	.nv.info,"",@"SHT_CUDA_INFO"
	.align	4


	//----- nvinfo : EIATTR_REGCOUNT
	.align		4
        /*0000*/ 	.byte	0x04, 0x2f
        /*0002*/ 	.short	(.L_2 - .L_1)
	.align		4
.L_1:
        /*0004*/ 	.word	index@(_Z11add2_kernelPfPKfS1_i)
        /*0008*/ 	.word	0x00000014


	//----- nvinfo : EIATTR_FRAME_SIZE
	.align		4
.L_2:
        /*000c*/ 	.byte	0x04, 0x11
        /*000e*/ 	.short	(.L_4 - .L_3)
	.align		4
.L_3:
        /*0010*/ 	.word	index@(_Z11add2_kernelPfPKfS1_i)
        /*0014*/ 	.word	0x00000000


	//----- nvinfo : EIATTR_REGCOUNT
	.align		4
.L_4:
        /*0018*/ 	.byte	0x04, 0x2f
        /*001a*/ 	.short	(.L_6 - .L_5)
	.align		4
.L_5:
        /*001c*/ 	.word	index@(_Z12helloFromGPUv)
        /*0020*/ 	.word	0x00000018


	//----- nvinfo : EIATTR_FRAME_SIZE
	.align		4
.L_6:
        /*0024*/ 	.byte	0x04, 0x11
        /*0026*/ 	.short	(.L_8 - .L_7)
	.align		4
.L_7:
        /*0028*/ 	.word	index@(_Z12helloFromGPUv)
        /*002c*/ 	.word	0x00000000


	//----- nvinfo : EIATTR_REGCOUNT
	.align		4
.L_8:
        /*0030*/ 	.byte	0x04, 0x2f
        /*0032*/ 	.short	(.L_10 - .L_9)
	.align		4
.L_9:
        /*0034*/ 	.word	index@(_Z6VecAddPiS_S_)
        /*0038*/ 	.word	0x00000012


	//----- nvinfo : EIATTR_FRAME_SIZE
	.align		4
.L_10:
        /*003c*/ 	.byte	0x04, 0x11
        /*003e*/ 	.short	(.L_12 - .L_11)
	.align		4
.L_11:
        /*0040*/ 	.word	index@(_Z6VecAddPiS_S_)
        /*0044*/ 	.word	0x00000000


	//----- nvinfo : EIATTR_MIN_STACK_SIZE
	.align		4
.L_12:
        /*0048*/ 	.byte	0x04, 0x12
        /*004a*/ 	.short	(.L_14 - .L_13)
	.align		4
.L_13:
        /*004c*/ 	.word	index@(_Z6VecAddPiS_S_)
        /*0050*/ 	.word	0x00000000


	//----- nvinfo : EIATTR_MIN_STACK_SIZE
	.align		4
.L_14:
        /*0054*/ 	.byte	0x04, 0x12
        /*0056*/ 	.short	(.L_16 - .L_15)
	.align		4
.L_15:
        /*0058*/ 	.word	index@(_Z12helloFromGPUv)
        /*005c*/ 	.word	0x00000000


	//----- nvinfo : EIATTR_MIN_STACK_SIZE
	.align		4
.L_16:
        /*0060*/ 	.byte	0x04, 0x12
        /*0062*/ 	.short	(.L_18 - .L_17)
	.align		4
.L_17:
        /*0064*/ 	.word	index@(_Z11add2_kernelPfPKfS1_i)
        /*0068*/ 	.word	0x00000000
.L_18:


//--------------------- .nv.compat                --------------------------
	.section	.nv.compat,"",@"SHT_CUDA_COMPAT_INFO"
	.align	4
        /*0000*/ 	.byte	0x02, 0x09, 0x00, 0x00, 0x02, 0x02, 0x01, 0x00, 0x02, 0x05, 0x05, 0x00, 0x03, 0x07, 0x01, 0x01
        /*0010*/ 	.byte	0x02, 0x03, 0x00, 0x00, 0x02, 0x06, 0x01, 0x00, 0x04, 0x0b, 0x08, 0x00, 0x09, 0x00, 0x00, 0x00
        /*0020*/ 	.byte	0x00, 0x00, 0x00, 0x00


//--------------------- .nv.info._Z6VecAddPiS_S_  --------------------------
	.section	.nv.info._Z6VecAddPiS_S_,"",@"SHT_CUDA_INFO"
	.sectionflags	@""
	.align	4


	//----- nvinfo : EIATTR_CUDA_API_VERSION
	.align		4
        /*0000*/ 	.byte	0x04, 0x37
        /*0002*/ 	.short	(.L_20 - .L_19)
.L_19:
        /*0004*/ 	.word	0x00000082


	//----- nvinfo : EIATTR_KPARAM_INFO
	.align		4
.L_20:
        /*0008*/ 	.byte	0x04, 0x17
        /*000a*/ 	.short	(.L_22 - .L_21)
.L_21:
        /*000c*/ 	.word	0x00000000
        /*0010*/ 	.short	0x0002
        /*0012*/ 	.short	0x0010
        /*0014*/ 	.byte	0x00, 0xf5, 0x21, 0x00


	//----- nvinfo : EIATTR_KPARAM_INFO
	.align		4
.L_22:
        /*0018*/ 	.byte	0x04, 0x17
        /*001a*/ 	.short	(.L_24 - .L_23)
.L_23:
        /*001c*/ 	.word	0x00000000
        /*0020*/ 	.short	0x0001
        /*0022*/ 	.short	0x0008
        /*0024*/ 	.byte	0x00, 0xf5, 0x21, 0x00


	//----- nvinfo : EIATTR_KPARAM_INFO
	.align		4
.L_24:
        /*0028*/ 	.byte	0x04, 0x17
        /*002a*/ 	.short	(.L_26 - .L_25)
.L_25:
        /*002c*/ 	.word	0x00000000
        /*0030*/ 	.short	0x0000
        /*0032*/ 	.short	0x0000
        /*0034*/ 	.byte	0x00, 0xf5, 0x21, 0x00


	//----- nvinfo : EIATTR_SPARSE_MMA_MASK
	.align		4
.L_26:
        /*0038*/ 	.byte	0x03, 0x50
        /*003a*/ 	.short	0x0000


	//----- nvinfo : EIATTR_MAXREG_COUNT
	.align		4
        /*003c*/ 	.byte	0x03, 0x1b
        /*003e*/ 	.short	0x00ff


	//----- nvinfo : EIATTR_MERCURY_ISA_VERSION
	.align		4
        /*0040*/ 	.byte	0x03, 0x5f
        /*0042*/ 	.short	0x0101


	//----- nvinfo : EIATTR_VRC_CTA_INIT_COUNT
	.align		4
        /*0044*/ 	.byte	0x02, 0x4a
	.zero		1
	.zero		1


	//----- nvinfo : EIATTR_EXIT_INSTR_OFFSETS
	.align		4
        /*0048*/ 	.byte	0x04, 0x1c
        /*004a*/ 	.short	(.L_28 - .L_27)


	//   ....[0]....
.L_27:
        /*004c*/ 	.word	0x000008d0


	//----- nvinfo : EIATTR_CBANK_PARAM_SIZE
	.align		4
.L_28:
        /*0050*/ 	.byte	0x03, 0x19
        /*0052*/ 	.short	0x0018


	//----- nvinfo : EIATTR_PARAM_CBANK
	.align		4
        /*0054*/ 	.byte	0x04, 0x0a
        /*0056*/ 	.short	(.L_30 - .L_29)
	.align		4
.L_29:
        /*0058*/ 	.word	index@(.nv.constant0._Z6VecAddPiS_S_)
        /*005c*/ 	.short	0x0380
        /*005e*/ 	.short	0x0018


	//----- nvinfo : EIATTR_SW_WAR
	.align		4
.L_30:
        /*0060*/ 	.byte	0x04, 0x36
        /*0062*/ 	.short	(.L_32 - .L_31)
.L_31:
        /*0064*/ 	.word	0x00000008
.L_32:


//--------------------- .nv.info._Z12helloFromGPUv --------------------------
	.section	.nv.info._Z12helloFromGPUv,"",@"SHT_CUDA_INFO"
	.sectionflags	@""
	.align	4


	//----- nvinfo : EIATTR_CUDA_API_VERSION
	.align		4
        /*0000*/ 	.byte	0x04, 0x37
        /*0002*/ 	.short	(.L_34 - .L_33)
.L_33:
        /*0004*/ 	.word	0x00000082


	//----- nvinfo : EIATTR_SPARSE_MMA_MASK
	.align		4
.L_34:
        /*0008*/ 	.byte	0x03, 0x50
        /*000a*/ 	.short	0x0000


	//----- nvinfo : EIATTR_MAXREG_COUNT
	.align		4
        /*000c*/ 	.byte	0x03, 0x1b
        /*000e*/ 	.short	0x00ff


	//----- nvinfo : EIATTR_EXTERNS
	.align		4
        /*0010*/ 	.byte	0x04, 0x0f
        /*0012*/ 	.short	(.L_36 - .L_35)


	//   ....[0]....
	.align		4
.L_35:
        /*0014*/ 	.word	index@(vprintf)


	//----- nvinfo : EIATTR_MERCURY_ISA_VERSION
	.align		4
.L_36:
        /*0018*/ 	.byte	0x03, 0x5f
        /*001a*/ 	.short	0x0101


	//----- nvinfo : EIATTR_VRC_CTA_INIT_COUNT
	.align		4
        /*001c*/ 	.byte	0x02, 0x4a
	.zero		1
	.zero		1


	//----- nvinfo : EIATTR_SYSCALL_OFFSETS
	.align		4
        /*0020*/ 	.byte	0x04, 0x46
        /*0022*/ 	.short	(.L_38 - .L_37)


	//   ....[0]....
.L_37:
        /*0024*/ 	.word	0x00000080


	//----- nvinfo : EIATTR_EXIT_INSTR_OFFSETS
	.align		4
.L_38:
        /*0028*/ 	.byte	0x04, 0x1c
        /*002a*/ 	.short	(.L_40 - .L_39)


	//   ....[0]....
.L_39:
        /*002c*/ 	.word	0x00000090


	//----- nvinfo : EIATTR_SW_WAR
	.align		4
.L_40:
        /*0030*/ 	.byte	0x04, 0x36
        /*0032*/ 	.short	(.L_42 - .L_41)
.L_41:
        /*0034*/ 	.word	0x00000008
.L_42:


//--------------------- .nv.info._Z11add2_kernelPfPKfS1_i --------------------------
	.section	.nv.info._Z11add2_kernelPfPKfS1_i,"",@"SHT_CUDA_INFO"
	.sectionflags	@""
	.align	4


	//----- nvinfo : EIATTR_CUDA_API_VERSION
	.align		4
        /*0000*/ 	.byte	0x04, 0x37
        /*0002*/ 	.short	(.L_44 - .L_43)
.L_43:
        /*0004*/ 	.word	0x00000082


	//----- nvinfo : EIATTR_KPARAM_INFO
	.align		4
.L_44:
        /*0008*/ 	.byte	0x04, 0x17
        /*000a*/ 	.short	(.L_46 - .L_45)
.L_45:
        /*000c*/ 	.word	0x00000000
        /*0010*/ 	.short	0x0003
        /*0012*/ 	.short	0x0018
        /*0014*/ 	.byte	0x00, 0xf0, 0x11, 0x00


	//----- nvinfo : EIATTR_KPARAM_INFO
	.align		4
.L_46:
        /*0018*/ 	.byte	0x04, 0x17
        /*001a*/ 	.short	(.L_48 - .L_47)
.L_47:
        /*001c*/ 	.word	0x00000000
        /*0020*/ 	.short	0x0002
        /*0022*/ 	.short	0x0010
        /*0024*/ 	.byte	0x00, 0xf5, 0x21, 0x00


	//----- nvinfo : EIATTR_KPARAM_INFO
	.align		4
.L_48:
        /*0028*/ 	.byte	0x04, 0x17
        /*002a*/ 	.short	(.L_50 - .L_49)
.L_49:
        /*002c*/ 	.word	0x00000000
        /*0030*/ 	.short	0x0001
        /*0032*/ 	.short	0x0008
        /*0034*/ 	.byte	0x00, 0xf5, 0x21, 0x00


	//----- nvinfo : EIATTR_KPARAM_INFO
	.align		4
.L_50:
        /*0038*/ 	.byte	0x04, 0x17
        /*003a*/ 	.short	(.L_52 - .L_51)
.L_51:
        /*003c*/ 	.word	0x00000000
        /*0040*/ 	.short	0x0000
        /*0042*/ 	.short	0x0000
        /*0044*/ 	.byte	0x00, 0xf5, 0x21, 0x00


	//----- nvinfo : EIATTR_SPARSE_MMA_MASK
	.align		4
.L_52:
        /*0048*/ 	.byte	0x03, 0x50
        /*004a*/ 	.short	0x0000


	//----- nvinfo : EIATTR_MAXREG_COUNT
	.align		4
        /*004c*/ 	.byte	0x03, 0x1b
        /*004e*/ 	.short	0x00ff


	//----- nvinfo : EIATTR_MERCURY_ISA_VERSION
	.align		4
        /*0050*/ 	.byte	0x03, 0x5f
        /*0052*/ 	.short	0x0101


	//----- nvinfo : EIATTR_VRC_CTA_INIT_COUNT
	.align		4
        /*0054*/ 	.byte	0x02, 0x4a
	.zero		1
	.zero		1


	//----- nvinfo : EIATTR_EXIT_INSTR_OFFSETS
	.align		4
        /*0058*/ 	.byte	0x04, 0x1c
        /*005a*/ 	.short	(.L_54 - .L_53)


	//   ....[0]....
.L_53:
        /*005c*/ 	.word	0x00000070


	//   ....[1]....
        /*0060*/ 	.word	0x00000180


	//----- nvinfo : EIATTR_CRS_STACK_SIZE
	.align		4
.L_54:
        /*0064*/ 	.byte	0x04, 0x1e
        /*0066*/ 	.short	(.L_56 - .L_55)
.L_55:
        /*0068*/ 	.word	0x00000000


	//----- nvinfo : EIATTR_CBANK_PARAM_SIZE
	.align		4
.L_56:
        /*006c*/ 	.byte	0x03, 0x19
        /*006e*/ 	.short	0x001c


	//----- nvinfo : EIATTR_PARAM_CBANK
	.align		4
        /*0070*/ 	.byte	0x04, 0x0a
        /*0072*/ 	.short	(.L_58 - .L_57)
	.align		4
.L_57:
        /*0074*/ 	.word	index@(.nv.constant0._Z11add2_kernelPfPKfS1_i)
        /*0078*/ 	.short	0x0380
        /*007a*/ 	.short	0x001c


	//----- nvinfo : EIATTR_SW_WAR
	.align		4
.L_58:
        /*007c*/ 	.byte	0x04, 0x36
        /*007e*/ 	.short	(.L_60 - .L_59)
.L_59:
        /*0080*/ 	.word	0x00000008
.L_60:


//--------------------- .nv.callgraph             --------------------------
	.section	.nv.callgraph,"",@"SHT_CUDA_CALLGRAPH"
	.align	4
	.sectionentsize	8
	.align		4
        /*0000*/ 	.word	0x00000000
	.align		4
        /*0004*/ 	.word	0xffffffff
	.align		4
        /*0008*/ 	.word	index@(_Z12helloFromGPUv)
	.align		4
        /*000c*/ 	.word	index@(vprintf)
	.align		4
        /*0010*/ 	.word	0x00000000
	.align		4
        /*0014*/ 	.word	0xfffffffe
	.align		4
        /*0018*/ 	.word	0x00000000
	.align		4
        /*001c*/ 	.word	0xfffffffd
	.align		4
        /*0020*/ 	.word	0x00000000
	.align		4
        /*0024*/ 	.word	0xfffffffc


//--------------------- .nv.constant4             --------------------------
	.section	.nv.constant4,"a",@progbits
	.align	8
	.align		8
.nv.constant4:
        /*0000*/ 	.dword	$str
	.align		8
        /*0008*/ 	.dword	vprintf


//--------------------- .text._Z6VecAddPiS_S_     --------------------------
	.section	.text._Z6VecAddPiS_S_,"ax",@progbits
	.align	128
        .global         _Z6VecAddPiS_S_
        .type           _Z6VecAddPiS_S_,@function
        .size           _Z6VecAddPiS_S_,(.L_x_6 - _Z6VecAddPiS_S_)
        .other          _Z6VecAddPiS_S_,@"STO_CUDA_ENTRY STV_DEFAULT"
_Z6VecAddPiS_S_:
.text._Z6VecAddPiS_S_:
[----:B------:R-:W-:Y:S01]  /*0000*/  LDC R1, c[0x0][0x37c] ;  /* 0x0000df00ff017b82 */ /* 0x000fe20000000800 */
[----:B------:R-:W0:Y:S07]  /*0010*/  S2R R9, SR_TID.X ;  /* 0x0000000000097919 */ /* 0x000e2e0000002100 */
[----:B------:R-:W0:Y:S01]  /*0020*/  LDC.64 R2, c[0x0][0x380] ;  /* 0x0000e000ff027b82 */ /* 0x000e220000000a00 */
[----:B------:R-:W1:Y:S01]  /*0030*/  LDCU.64 UR6, c[0x0][0x358] ;  /* 0x00006b00ff0677ac */ /* 0x000e620008000a00 */
[----:B------:R-:W-:-:S06]  /*0040*/  UMOV UR4, URZ ;  /* 0x000000ff00047c82 */ /* 0x000fcc0008000000 */
[----:B------:R-:W2:Y:S08]  /*0050*/  LDC.64 R4, c[0x0][0x388] ;  /* 0x0000e200ff047b82 */ /* 0x000eb00000000a00 */
[----:B------:R-:W3:Y:S01]  /*0060*/  LDC.64 R6, c[0x0][0x390] ;  /* 0x0000e400ff067b82 */ /* 0x000ee20000000a00 */
[----:B0-----:R-:W-:-:S04]  /*0070*/  IMAD.WIDE.U32 R2, R9, 0x4, R2 ;  /* 0x0000000409027825 */ /* 0x001fc800078e0002 */
[----:B--2---:R-:W-:-:S04]  /*0080*/  IMAD.WIDE.U32 R4, R9, 0x4, R4 ;  /* 0x0000000409047825 */ /* 0x004fc800078e0004 */
[----:B-1-3--:R-:W-:-:S07]  /*0090*/  IMAD.WIDE.U32 R6, R9, 0x4, R6 ;  /* 0x0000000409067825 */ /* 0x00afce00078e0006 */
.L_x_0:
[----:B------:R-:W2:Y:S04]  /*00a0*/  LDG.E R0, desc[UR6][R2.64] ;  /* 0x0000000602007981 */ /* 0x000ea8000c1e1900 */
[----:B0-----:R-:W2:Y:S02]  /*00b0*/  LDG.E R9, desc[UR6][R4.64] ;  /* 0x0000000604097981 */ /* 0x001ea4000c1e1900 */
[----:B--2---:R-:W-:-:S05]  /*00c0*/  IADD3 R9, PT, PT, R0, R9, RZ ;  /* 0x0000000900097210 */ /* 0x004fca0007ffe0ff */
[----:B------:R0:W-:Y:S04]  /*00d0*/  STG.E desc[UR6][R6.64], R9 ;  /* 0x0000000906007986 */ /* 0x0001e8000c101906 */
[----:B------:R-:W2:Y:S04]  /*00e0*/  LDG.E R0, desc[UR6][R2.64] ;  /* 0x0000000602007981 */ /* 0x000ea8000c1e1900 */
[----:B------:R-:W2:Y:S02]  /*00f0*/  LDG.E R11, desc[UR6][R4.64] ;  /* 0x00000006040b7981 */ /* 0x000ea4000c1e1900 */
[----:B--2---:R-:W-:-:S05]  /*0100*/  IMAD.IADD R11, R0, 0x1, R11 ;  /* 0x00000001000b7824 */ /* 0x004fca00078e020b */
[----:B------:R1:W-:Y:S04]  /*0110*/  STG.E desc[UR6][R6.64], R11 ;  /* 0x0000000b06007986 */ /* 0x0003e8000c101906 */
[----:B------:R-:W2:Y:S04]  /*0120*/  LDG.E R0, desc[UR6][R2.64] ;  /* 0x0000000602007981 */ /* 0x000ea8000c1e1900 */
[----:B------:R-:W2:Y:S02]  /*0130*/  LDG.E R13, desc[UR6][R4.64] ;  /* 0x00000006040d7981 */ /* 0x000ea4000c1e1900 */
[----:B--2---:R-:W-:-:S05]  /*0140*/  IADD3 R13, PT, PT, R0, R13, RZ ;  /* 0x0000000d000d7210 */ /* 0x004fca0007ffe0ff */
[----:B------:R2:W-:Y:S04]  /*0150*/  STG.E desc[UR6][R6.64], R13 ;  /* 0x0000000d06007986 */ /* 0x0005e8000c101906 */
[----:B------:R-:W3:Y:S04]  /*0160*/  LDG.E R0, desc[UR6][R2.64] ;  /* 0x0000000602007981 */ /* 0x000ee8000c1e1900 */
[----:B------:R-:W3:Y:S02]  /*0170*/  LDG.E R15, desc[UR6][R4.64] ;  /* 0x00000006040f7981 */ /* 0x000ee4000c1e1900 */
[----:B---3--:R-:W-:-:S05]  /*0180*/  IMAD.IADD R15, R0, 0x1, R15 ;  /* 0x00000001000f7824 */ /* 0x008fca00078e020f */
[----:B------:R3:W-:Y:S04]  /*0190*/  STG.E desc[UR6][R6.64], R15 ;  /* 0x0000000f06007986 */ /* 0x0007e8000c101906 */
[----:B------:R-:W4:Y:S04]  /*01a0*/  LDG.E R0, desc[UR6][R2.64] ;  /* 0x0000000602007981 */ /* 0x000f28000c1e1900 */
[----:B0-----:R-:W4:Y:S02]  /*01b0*/  LDG.E R9, desc[UR6][R4.64] ;  /* 0x0000000604097981 */ /* 0x001f24000c1e1900 */
[----:B----4-:R-:W-:-:S05]  /*01c0*/  IADD3 R9, PT, PT, R0, R9, RZ ;  /* 0x0000000900097210 */ /* 0x010fca0007ffe0ff */
[----:B------:R0:W-:Y:S04]  /*01d0*/  STG.E desc[UR6][R6.64], R9 ;  /* 0x0000000906007986 */ /* 0x0001e8000c101906 */
[----:B------:R-:W4:Y:S04]  /*01e0*/  LDG.E R0, desc[UR6][R2.64] ;  /* 0x0000000602007981 */ /* 0x000f28000c1e1900 */
[----:B-1----:R-:W4:Y:S02]  /*01f0*/  LDG.E R11, desc[UR6][R4.64] ;  /* 0x00000006040b7981 */ /* 0x002f24000c1e1900 */
[----:B----4-:R-:W-:-:S05]  /*0200*/  IMAD.IADD R11, R0, 0x1, R11 ;  /* 0x00000001000b7824 */ /* 0x010fca00078e020b */
[----:B------:R1:W-:Y:S04]  /*0210*/  STG.E desc[UR6][R6.64], R11 ;  /* 0x0000000b06007986 */ /* 0x0003e8000c101906 */
[----:B------:R-:W4:Y:S04]  /*0220*/  LDG.E R0, desc[UR6][R2.64] ;  /* 0x0000000602007981 */ /* 0x000f28000c1e1900 */
[----:B--2---:R-:W4:Y:S02]  /*0230*/  LDG.E R13, desc[UR6][R4.64] ;  /* 0x00000006040d7981 */ /* 0x004f24000c1e1900 */
[----:B----4-:R-:W-:-:S05]  /*0240*/  IADD3 R13, PT, PT, R0, R13, RZ ;  /* 0x0000000d000d7210 */ /* 0x010fca0007ffe0ff */
[----:B------:R2:W-:Y:S04]  /*0250*/  STG.E desc[UR6][R6.64], R13 ;  /* 0x0000000d06007986 */ /* 0x0005e8000c101906 */
[----:B------:R-:W4:Y:S04]  /*0260*/  LDG.E R0, desc[UR6][R2.64] ;  /* 0x0000000602007981 */ /* 0x000f28000c1e1900 */
[----:B---3--:R-:W4:Y:S02]  /*0270*/  LDG.E R15, desc[UR6][R4.64] ;  /* 0x00000006040f7981 */ /* 0x008f24000c1e1900 */
[----:B----4-:R-:W-:-:S05]  /*0280*/  IMAD.IADD R15, R0, 0x1, R15 ;  /* 0x00000001000f7824 */ /* 0x010fca00078e020f */
        /* <DEDUP_REMOVED lines=71> */
[----:B----4-:R-:W-:-:S05]  /*0700*/  IADD3 R11, PT, PT, R0, R11, RZ ;  /* 0x0000000b000b7210 */ /* 0x010fca0007ffe0ff */
[----:B------:R1:W-:Y:S04]  /*0710*/  STG.E desc[UR6][R6.64], R11 ;  /* 0x0000000b06007986 */ /* 0x0003e8000c101906 */
[----:B------:R-:W4:Y:S04]  /*0720*/  LDG.E R0, desc[UR6][R2.64] ;  /* 0x0000000602007981 */ /* 0x000f28000c1e1900 */
[----:B--2---:R-:W4:Y:S02]  /*0730*/  LDG.E R13, desc[UR6][R4.64] ;  /* 0x00000006040d7981 */ /* 0x004f24000c1e1900 */
[----:B----4-:R-:W-:-:S05]  /*0740*/  IMAD.IADD R13, R0, 0x1, R13 ;  /* 0x00000001000d7824 */ /* 0x010fca00078e020d */
[----:B------:R2:W-:Y:S04]  /*0750*/  STG.E desc[UR6][R6.64], R13 ;  /* 0x0000000d06007986 */ /* 0x0005e8000c101906 */
[----:B------:R-:W4:Y:S04]  /*0760*/  LDG.E R0, desc[UR6][R2.64] ;  /* 0x0000000602007981 */ /* 0x000f28000c1e1900 */
[----:B---3--:R-:W4:Y:S02]  /*0770*/  LDG.E R15, desc[UR6][R4.64] ;  /* 0x00000006040f7981 */ /* 0x008f24000c1e1900 */
[----:B----4-:R-:W-:-:S05]  /*0780*/  IADD3 R15, PT, PT, R0, R15, RZ ;  /* 0x0000000f000f7210 */ /* 0x010fca0007ffe0ff */
        /* <DEDUP_REMOVED lines=13> */
[----:B------:R-:W2:Y:S04]  /*0860*/  LDG.E R0, desc[UR6][R2.64] ;  /* 0x0000000602007981 */ /* 0x000ea8000c1e1900 */
[----:B---3--:R-:W2:Y:S01]  /*0870*/  LDG.E R15, desc[UR6][R4.64] ;  /* 0x00000006040f7981 */ /* 0x008ea2000c1e1900 */
[----:B------:R-:W-:-:S04]  /*0880*/  UIADD3 UR4, UPT, UPT, UR4, 0x20, URZ ;  /* 0x0000002004047890 */ /* 0x000fc8000fffe0ff */
[----:B------:R-:W-:Y:S01]  /*0890*/  UISETP.NE.AND UP0, UPT, UR4, 0x5f5e100, UPT ;  /* 0x05f5e1000400788c */ /* 0x000fe2000bf05270 */
[----:B--2---:R-:W-:-:S05]  /*08a0*/  IADD3 R15, PT, PT, R0, R15, RZ ;  /* 0x0000000f000f7210 */ /* 0x004fca0007ffe0ff */
[----:B------:R0:W-:Y:S03]  /*08b0*/  STG.E desc[UR6][R6.64], R15 ;  /* 0x0000000f06007986 */ /* 0x0001e6000c101906 */
[----:B------:R-:W-:Y:S05]  /*08c0*/  BRA.U UP0, `(.L_x_0) ;  /* 0xfffffff500f47547 */ /* 0x000fea000b83ffff */
[----:B------:R-:W-:Y:S05]  /*08d0*/  EXIT ;  /* 0x000000000000794d */ /* 0x000fea0003800000 */
.L_x_1:
[----:B------:R-:W-:-:S00]  /*08e0*/  BRA `(.L_x_1) ;  /* 0xfffffffc00fc7947 */ /* 0x000fc0000383ffff */
[----:B------:R-:W-:-:S00]  /*08f0*/  NOP ;  /* 0x0000000000007918 */ /* 0x000fc00000000000 */
        /* <DEDUP_REMOVED lines=8> */
.L_x_6:


//--------------------- .text._Z12helloFromGPUv   --------------------------
	.section	.text._Z12helloFromGPUv,"ax",@progbits
	.align	128
        .global         _Z12helloFromGPUv
        .type           _Z12helloFromGPUv,@function
        .size           _Z12helloFromGPUv,(.L_x_7 - _Z12helloFromGPUv)
        .other          _Z12helloFromGPUv,@"STO_CUDA_ENTRY STV_DEFAULT"
_Z12helloFromGPUv:
.text._Z12helloFromGPUv:
[----:B------:R-:W0:Y:S01]  /*0000*/  LDC R1, c[0x0][0x37c] ;  /* 0x0000df00ff017b82 */ /* 0x000e220000000800 */
[----:B------:R-:W-:Y:S01]  /*0010*/  MOV R0, 0x8 ;  /* 0x0000000800007802 */ /* 0x000fe20000000f00 */
[----:B------:R-:W1:Y:S01]  /*0020*/  LDCU.64 UR4, c[0x4][URZ] ;  /* 0x01000000ff0477ac */ /* 0x000e620008000a00 */
[----:B------:R-:W-:-:S05]  /*0030*/  CS2R R6, SRZ ;  /* 0x0000000000067805 */ /* 0x000fca000001ff00 */
[----:B------:R2:W3:Y:S01]  /*0040*/  LDC.64 R2, c[0x4][R0] ;  /* 0x0100000000027b82 */ /* 0x0004e20000000a00 */
[----:B-1----:R-:W-:Y:S02]  /*0050*/  IMAD.U32 R4, RZ, RZ, UR4 ;  /* 0x00000004ff047e24 */ /* 0x002fe4000f8e00ff */
[----:B--2---:R-:W-:-:S07]  /*0060*/  IMAD.U32 R5, RZ, RZ, UR5 ;  /* 0x00000005ff057e24 */ /* 0x004fce000f8e00ff */
[----:B------:R-:W-:-:S07]  /*0070*/  LEPC R20, `(.L_x_2) ;  /* 0x000000001014794e */ /* 0x000fce0000000000 */
[----:B0--3--:R-:W-:Y:S05]  /*0080*/  CALL.ABS.NOINC R2 ;  /* 0x0000000002007343 */ /* 0x009fea0003c00000 */
.L_x_2:
[----:B------:R-:W-:Y:S05]  /*0090*/  EXIT ;  /* 0x000000000000794d */ /* 0x000fea0003800000 */
.L_x_3:
        /* <DEDUP_REMOVED lines=14> */
.L_x_7:


//--------------------- .text._Z11add2_kernelPfPKfS1_i --------------------------
	.section	.text._Z11add2_kernelPfPKfS1_i,"ax",@progbits
	.align	128
        .global         _Z11add2_kernelPfPKfS1_i
        .type           _Z11add2_kernelPfPKfS1_i,@function
        .size           _Z11add2_kernelPfPKfS1_i,(.L_x_8 - _Z11add2_kernelPfPKfS1_i)
        .other          _Z11add2_kernelPfPKfS1_i,@"STO_CUDA_ENTRY STV_DEFAULT"
_Z11add2_kernelPfPKfS1_i:
.text._Z11add2_kernelPfPKfS1_i:
[----:B------:R-:W-:Y:S01]  /*0000*/  LDC R1, c[0x0][0x37c] ;  /* 0x0000df00ff017b82 */ /* 0x000fe20000000800 */
[----:B------:R-:W0:Y:S07]  /*0010*/  S2R R0, SR_TID.X ;  /* 0x0000000000007919 */ /* 0x000e2e0000002100 */
[----:B------:R-:W0:Y:S01]  /*0020*/  S2UR UR4, SR_CTAID.X ;  /* 0x00000000000479c3 */ /* 0x000e220000002500 */
[----:B------:R-:W1:Y:S07]  /*0030*/  LDCU UR5, c[0x0][0x398] ;  /* 0x00007300ff0577ac */ /* 0x000e6e0008000800 */
[----:B------:R-:W0:Y:S02]  /*0040*/  LDC R15, c[0x0][0x360] ;  /* 0x0000d800ff0f7b82 */ /* 0x000e240000000800 */
[----:B0-----:R-:W-:-:S05]  /*0050*/  IMAD R0, R15, UR4, R0 ;  /* 0x000000040f007c24 */ /* 0x001fca000f8e0200 */
[----:B-1----:R-:W-:-:S13]  /*0060*/  ISETP.GE.AND P0, PT, R0, UR5, PT ;  /* 0x0000000500007c0c */ /* 0x002fda000bf06270 */
[----:B------:R-:W-:Y:S05]  /*0070*/  @P0 EXIT ;  /* 0x000000000000094d */ /* 0x000fea0003800000 */
[----:B------:R-:W0:Y:S01]  /*0080*/  LDC.64 R10, c[0x0][0x390] ;  /* 0x0000e400ff0a7b82 */ /* 0x000e220000000a00 */
[----:B------:R-:W1:Y:S01]  /*0090*/  LDCU UR4, c[0x0][0x370] ;  /* 0x00006e00ff0477ac */ /* 0x000e620008000800 */
[----:B------:R-:W2:Y:S06]  /*00a0*/  LDCU.64 UR6, c[0x0][0x358] ;  /* 0x00006b00ff0677ac */ /* 0x000eac0008000a00 */
[----:B------:R-:W3:Y:S08]  /*00b0*/  LDC.64 R12, c[0x0][0x380] ;  /* 0x0000e000ff0c7b82 */ /* 0x000ef00000000a00 */
[----:B------:R-:W4:Y:S01]  /*00c0*/  LDC.64 R8, c[0x0][0x388] ;  /* 0x0000e200ff087b82 */ /* 0x000f220000000a00 */
[----:B-1----:R-:W-:-:S07]  /*00d0*/  IMAD R15, R15, UR4, RZ ;  /* 0x000000040f0f7c24 */ /* 0x002fce000f8e02ff */
.L_x_4:
[----:B----4-:R-:W-:-:S04]  /*00e0*/  IMAD.WIDE R2, R0, 0x4, R8 ;  /* 0x0000000400027825 */ /* 0x010fc800078e0208 */
[C---:B0-----:R-:W-:Y:S02]  /*00f0*/  IMAD.WIDE R4, R0.reuse, 0x4, R10 ;  /* 0x0000000400047825 */ /* 0x041fe400078e020a */
[----:B--2---:R-:W2:Y:S04]  /*0100*/  LDG.E R2, desc[UR6][R2.64] ;  /* 0x0000000602027981 */ /* 0x004ea8000c1e1900 */
[----:B------:R-:W2:Y:S01]  /*0110*/  LDG.E R5, desc[UR6][R4.64] ;  /* 0x0000000604057981 */ /* 0x000ea2000c1e1900 */
[----:B-1-3--:R-:W-:Y:S01]  /*0120*/  IMAD.WIDE R6, R0, 0x4, R12 ;  /* 0x0000000400067825 */ /* 0x00afe200078e020c */
[----:B------:R-:W-:-:S04]  /*0130*/  IADD3 R0, PT, PT, R15, R0, RZ ;  /* 0x000000000f007210 */ /* 0x000fc80007ffe0ff */
[----:B------:R-:W-:Y:S01]  /*0140*/  ISETP.GE.AND P0, PT, R0, UR5, PT ;  /* 0x0000000500007c0c */ /* 0x000fe2000bf06270 */
[----:B--2---:R-:W-:-:S05]  /*0150*/  FADD R17, R2, R5 ;  /* 0x0000000502117221 */ /* 0x004fca0000000000 */
[----:B------:R1:W-:Y:S07]  /*0160*/  STG.E desc[UR6][R6.64], R17 ;  /* 0x0000001106007986 */ /* 0x0003ee000c101906 */
[----:B------:R-:W-:Y:S05]  /*0170*/  @!P0 BRA `(.L_x_4) ;  /* 0xfffffffc00d88947 */ /* 0x000fea000383ffff */
[----:B------:R-:W-:Y:S05]  /*0180*/  EXIT ;  /* 0x000000000000794d */ /* 0x000fea0003800000 */
.L_x_5:
        /* <DEDUP_REMOVED lines=15> */
.L_x_8:


//--------------------- .nv.global.init           --------------------------
	.section	.nv.global.init,"aw",@progbits
.nv.global.init:
	.type		$str,@object
	.size		$str,(.L_0 - $str)
$str:
        /*0000*/ 	.byte	0x48, 0x65, 0x6c, 0x6c, 0x6f, 0x20, 0x57, 0x6f, 0x72, 0x6c, 0x64, 0x20, 0x66, 0x72, 0x6f, 0x6d
        /*0010*/ 	.byte	0x20, 0x47, 0x50, 0x55, 0xef, 0xbc, 0x81, 0x0a, 0x00
.L_0:


//--------------------- .nv.shared.reserved.0     --------------------------
	.section	.nv.shared.reserved.0,"aw",@nobits
	.weak		__nv_reservedSMEM_offset_0_alias
	.size		__nv_reservedSMEM_offset_0_alias, 0, 64
	.other		__nv_reservedSMEM_offset_0_alias,@"STO_CUDA_RESERVED_SHARED STV_DEFAULT"
__nv_reservedSMEM_offset_0_alias:
	.zero		0
	.zero		64


//--------------------- .nv.constant0._Z6VecAddPiS_S_ --------------------------
	.section	.nv.constant0._Z6VecAddPiS_S_,"a",@progbits
	.sectionflags	@""
	.align	4
.nv.constant0._Z6VecAddPiS_S_:
	.zero		920


//--------------------- .nv.constant0._Z12helloFromGPUv --------------------------
	.section	.nv.constant0._Z12helloFromGPUv,"a",@progbits
	.sectionflags	@""
	.align	4
.nv.constant0._Z12helloFromGPUv:
	.zero		896


//--------------------- .nv.constant0._Z11add2_kernelPfPKfS1_i --------------------------
	.section	.nv.constant0._Z11add2_kernelPfPKfS1_i,"a",@progbits
	.sectionflags	@""
	.align	4
.nv.constant0._Z11add2_kernelPfPKfS1_i:
	.zero		924


//--------------------- SYMBOLS --------------------------

	.type		.nv.reservedSmem.offset0,@object
	.size		.nv.reservedSmem.offset0,0x4
	.type		vprintf,@function
